//
// Generated by NVIDIA NVVM Compiler
//
// Compiler Build ID: CL-36424714
// Cuda compilation tools, release 13.0, V13.0.88
// Based on NVVM 20.0.0
//

.version 9.0
.target sm_100
.address_size 64

	// .globl	_Z6warmupPfS_ii

.visible .entry _Z6warmupPfS_ii(
	.param .u64 .ptr .align 1 _Z6warmupPfS_ii_param_0,
	.param .u64 .ptr .align 1 _Z6warmupPfS_ii_param_1,
	.param .u32 _Z6warmupPfS_ii_param_2,
	.param .u32 _Z6warmupPfS_ii_param_3
)
{
	.reg .pred 	%p<4>;
	.reg .b32 	%r<14>;
	.reg .b32 	%f<2>;
	.reg .b64 	%rd<8>;

	ld.param.u64 	%rd1, [_Z6warmupPfS_ii_param_0];
	ld.param.u64 	%rd2, [_Z6warmupPfS_ii_param_1];
	ld.param.u32 	%r3, [_Z6warmupPfS_ii_param_2];
	ld.param.u32 	%r4, [_Z6warmupPfS_ii_param_3];
	mov.u32 	%r6, %ntid.x;
	mov.u32 	%r7, %ctaid.x;
	mov.u32 	%r8, %tid.x;
	mad.lo.s32 	%r1, %r6, %r7, %r8;
	mov.u32 	%r9, %ntid.y;
	mov.u32 	%r10, %ctaid.y;
	mov.u32 	%r11, %tid.y;
	mad.lo.s32 	%r12, %r9, %r10, %r11;
	setp.ge.u32 	%p1, %r1, %r3;
	setp.ge.u32 	%p2, %r12, %r4;
	or.pred  	%p3, %p1, %p2;
	@%p3 bra 	$L__BB0_2;
	cvta.to.global.u64 	%rd3, %rd2;
	cvta.to.global.u64 	%rd4, %rd1;
	mad.lo.s32 	%r13, %r3, %r12, %r1;
	mul.wide.u32 	%rd5, %r13, 4;
	add.s64 	%rd6, %rd3, %rd5;
	ld.global.f32 	%f1, [%rd6];
	add.s64 	%rd7, %rd4, %rd5;
	st.global.f32 	[%rd7], %f1;
$L__BB0_2:
	ret;

}
	// .globl	_Z19transposeUnroll8RowPfS_ii
.visible .entry _Z19transposeUnroll8RowPfS_ii(
	.param .u64 .ptr .align 1 _Z19transposeUnroll8RowPfS_ii_param_0,
	.param .u64 .ptr .align 1 _Z19transposeUnroll8RowPfS_ii_param_1,
	.param .u32 _Z19transposeUnroll8RowPfS_ii_param_2,
	.param .u32 _Z19transposeUnroll8RowPfS_ii_param_3
)
{
	.reg .pred 	%p<4>;
	.reg .b32 	%r<33>;
	.reg .b32 	%f<9>;
	.reg .b64 	%rd<37>;

	ld.param.u64 	%rd1, [_Z19transposeUnroll8RowPfS_ii_param_0];
	ld.param.u64 	%rd2, [_Z19transposeUnroll8RowPfS_ii_param_1];
	ld.param.u32 	%r5, [_Z19transposeUnroll8RowPfS_ii_param_2];
	ld.param.u32 	%r6, [_Z19transposeUnroll8RowPfS_ii_param_3];
	mov.u32 	%r1, %ntid.x;
	mov.u32 	%r7, %ctaid.x;
	mul.lo.s32 	%r8, %r7, %r1;
	shl.b32 	%r9, %r8, 3;
	mov.u32 	%r10, %tid.x;
	add.s32 	%r11, %r9, %r10;
	mov.u32 	%r12, %ntid.y;
	mov.u32 	%r13, %ctaid.y;
	mov.u32 	%r14, %tid.y;
	mad.lo.s32 	%r15, %r12, %r13, %r14;
	mad.lo.s32 	%r2, %r5, %r15, %r11;
	mad.lo.s32 	%r3, %r6, %r11, %r15;
	mad.lo.s32 	%r17, %r1, 7, %r11;
	setp.ge.u32 	%p1, %r17, %r5;
	setp.ge.u32 	%p2, %r15, %r6;
	or.pred  	%p3, %p1, %p2;
	@%p3 bra 	$L__BB1_2;
	cvta.to.global.u64 	%rd3, %rd2;
	cvta.to.global.u64 	%rd4, %rd1;
	mul.wide.u32 	%rd5, %r2, 4;
	add.s64 	%rd6, %rd3, %rd5;
	ld.global.f32 	%f1, [%rd6];
	mul.wide.u32 	%rd7, %r3, 4;
	add.s64 	%rd8, %rd4, %rd7;
	st.global.f32 	[%rd8], %f1;
	add.s32 	%r18, %r2, %r1;
	mul.wide.u32 	%rd9, %r18, 4;
	add.s64 	%rd10, %rd3, %rd9;
	ld.global.f32 	%f2, [%rd10];
	mul.lo.s32 	%r19, %r6, %r1;
	add.s32 	%r20, %r3, %r19;
	mul.wide.u32 	%rd11, %r20, 4;
	add.s64 	%rd12, %rd4, %rd11;
	st.global.f32 	[%rd12], %f2;
	add.s32 	%r21, %r18, %r1;
	mul.wide.u32 	%rd13, %r21, 4;
	add.s64 	%rd14, %rd3, %rd13;
	ld.global.f32 	%f3, [%rd14];
	add.s32 	%r22, %r20, %r19;
	mul.wide.u32 	%rd15, %r22, 4;
	add.s64 	%rd16, %rd4, %rd15;
	st.global.f32 	[%rd16], %f3;
	add.s32 	%r23, %r21, %r1;
	mul.wide.u32 	%rd17, %r23, 4;
	add.s64 	%rd18, %rd3, %rd17;
	ld.global.f32 	%f4, [%rd18];
	add.s32 	%r24, %r22, %r19;
	mul.wide.u32 	%rd19, %r24, 4;
	add.s64 	%rd20, %rd4, %rd19;
	st.global.f32 	[%rd20], %f4;
	add.s32 	%r25, %r23, %r1;
	mul.wide.u32 	%rd21, %r25, 4;
	add.s64 	%rd22, %rd3, %rd21;
	ld.global.f32 	%f5, [%rd22];
	add.s32 	%r26, %r24, %r19;
	mul.wide.u32 	%rd23, %r26, 4;
	add.s64 	%rd24, %rd4, %rd23;
	st.global.f32 	[%rd24], %f5;
	add.s32 	%r27, %r25, %r1;
	mul.wide.u32 	%rd25, %r27, 4;
	add.s64 	%rd26, %rd3, %rd25;
	ld.global.f32 	%f6, [%rd26];
	add.s32 	%r28, %r26, %r19;
	mul.wide.u32 	%rd27, %r28, 4;
	add.s64 	%rd28, %rd4, %rd27;
	st.global.f32 	[%rd28], %f6;
	add.s32 	%r29, %r27, %r1;
	mul.wide.u32 	%rd29, %r29, 4;
	add.s64 	%rd30, %rd3, %rd29;
	ld.global.f32 	%f7, [%rd30];
	add.s32 	%r30, %r28, %r19;
	mul.wide.u32 	%rd31, %r30, 4;
	add.s64 	%rd32, %rd4, %rd31;
	st.global.f32 	[%rd32], %f7;
	add.s32 	%r31, %r29, %r1;
	mul.wide.u32 	%rd33, %r31, 4;
	add.s64 	%rd34, %rd3, %rd33;
	ld.global.f32 	%f8, [%rd34];
	add.s32 	%r32, %r30, %r19;
	mul.wide.u32 	%rd35, %r32, 4;
	add.s64 	%rd36, %rd4, %rd35;
	st.global.f32 	[%rd36], %f8;
$L__BB1_2:
	ret;

}


// ===== COMPILED SASS (sm_100) =====

	.target	sm_100

	.elftype	@"ET_EXEC"


//--------------------- .note.nv.tkinfo           --------------------------
	.section	.note.nv.tkinfo,"",@"SHT_NOTE"
	.sectionflags	@"SHF_NOTE_NV_TKINFO"
	.tkinfo
        /*0018*/ 	.word	0x00000002
        /*0030*/ 	.string	""
        /*0030*/ 	.string	"ptxas"
        /*0030*/ 	.string	"Cuda compilation tools, release 13.0, V13.0.88"
        /*0030*/ 	.string	"Build cuda_13.0.r13.0/compiler.36424714_0"
        /*0030*/ 	.string	"-arch sm_100 -m 64 "



//--------------------- .note.nv.cuinfo           --------------------------
	.section	.note.nv.cuinfo,"",@"SHT_NOTE"
	.sectionflags	@"SHF_NOTE_NV_CUINFO"
        /*0018*/ 	.short	0x0002
        /*001a*/ 	.short	0x0064
        /*001c*/ 	.short	0x0082
	.zero		2


//--------------------- .nv.info                  --------------------------
	.section	.nv.info,"",@"SHT_CUDA_INFO"
	.align	4


	//----- nvinfo : EIATTR_REGCOUNT
	.align		4
        /*0000*/ 	.byte	0x04, 0x2f
        /*0002*/ 	.short	(.L_1 - .L_0)
	.align		4
.L_0:
        /*0004*/ 	.word	index@(_Z6warmupPfS_ii)
        /*0008*/ 	.word	0x0000000a


	//----- nvinfo : EIATTR_FRAME_SIZE
	.align		4
.L_1:
        /*000c*/ 	.byte	0x04, 0x11
        /*000e*/ 	.short	(.L_3 - .L_2)
	.align		4
.L_2:
        /*0010*/ 	.word	index@(_Z6warmupPfS_ii)
        /*0014*/ 	.word	0x00000000


	//----- nvinfo : EIATTR_REGCOUNT
	.align		4
.L_3:
        /*0018*/ 	.byte	0x04, 0x2f
        /*001a*/ 	.short	(.L_5 - .L_4)
	.align		4
.L_4:
        /*001c*/ 	.word	index@(_Z19transposeUnroll8RowPfS_ii)
        /*0020*/ 	.word	0x0000001c


	//----- nvinfo : EIATTR_FRAME_SIZE
	.align		4
.L_5:
        /*0024*/ 	.byte	0x04, 0x11
        /*0026*/ 	.short	(.L_7 - .L_6)
	.align		4
.L_6:
        /*0028*/ 	.word	index@(_Z19transposeUnroll8RowPfS_ii)
        /*002c*/ 	.word	0x00000000


	//----- nvinfo : EIATTR_MIN_STACK_SIZE
	.align		4
.L_7:
        /*0030*/ 	.byte	0x04, 0x12
        /*0032*/ 	.short	(.L_9 - .L_8)
	.align		4
.L_8:
        /*0034*/ 	.word	index@(_Z19transposeUnroll8RowPfS_ii)
        /*0038*/ 	.word	0x00000000


	//----- nvinfo : EIATTR_MIN_STACK_SIZE
	.align		4
.L_9:
        /*003c*/ 	.byte	0x04, 0x12
        /*003e*/ 	.short	(.L_11 - .L_10)
	.align		4
.L_10:
        /*0040*/ 	.word	index@(_Z6warmupPfS_ii)
        /*0044*/ 	.word	0x00000000
.L_11:


//--------------------- .nv.compat                --------------------------
	.section	.nv.compat,"",@"SHT_CUDA_COMPAT_INFO"
	.align	4
        /*0000*/ 	.byte	0x02, 0x09, 0x00, 0x00, 0x02, 0x02, 0x01, 0x00, 0x02, 0x05, 0x05, 0x00, 0x03, 0x07, 0x01, 0x01
        /*0010*/ 	.byte	0x02, 0x03, 0x00, 0x00, 0x02, 0x06, 0x01, 0x00, 0x04, 0x0b, 0x08, 0x00, 0x09, 0x00, 0x00, 0x00
        /*0020*/ 	.byte	0x00, 0x00, 0x00, 0x00


//--------------------- .nv.info._Z19transposeUnroll8RowPfS_ii --------------------------
	.section	.nv.info._Z19transposeUnroll8RowPfS_ii,"",@"SHT_CUDA_INFO"
	.sectionflags	@""
	.align	4


	//----- nvinfo : EIATTR_CUDA_API_VERSION
	.align		4
        /*0000*/ 	.byte	0x04, 0x37
        /*0002*/ 	.short	(.L_13 - .L_12)
.L_12:
        /*0004*/ 	.word	0x00000082


	//----- nvinfo : EIATTR_KPARAM_INFO
	.align		4
.L_13:
        /*0008*/ 	.byte	0x04, 0x17
        /*000a*/ 	.short	(.L_15 - .L_14)
.L_14:
        /*000c*/ 	.word	0x00000000
        /*0010*/ 	.short	0x0003
        /*0012*/ 	.short	0x0014
        /*0014*/ 	.byte	0x00, 0xf0, 0x11, 0x00


	//----- nvinfo : EIATTR_KPARAM_INFO
	.align		4
.L_15:
        /*0018*/ 	.byte	0x04, 0x17
        /*001a*/ 	.short	(.L_17 - .L_16)
.L_16:
        /*001c*/ 	.word	0x00000000
        /*0020*/ 	.short	0x0002
        /*0022*/ 	.short	0x0010
        /*0024*/ 	.byte	0x00, 0xf0, 0x11, 0x00


	//----- nvinfo : EIATTR_KPARAM_INFO
	.align		4
.L_17:
        /*0028*/ 	.byte	0x04, 0x17
        /*002a*/ 	.short	(.L_19 - .L_18)
.L_18:
        /*002c*/ 	.word	0x00000000
        /*0030*/ 	.short	0x0001
        /*0032*/ 	.short	0x0008
        /*0034*/ 	.byte	0x00, 0xf5, 0x21, 0x00


	//----- nvinfo : EIATTR_KPARAM_INFO
	.align		4
.L_19:
        /*0038*/ 	.byte	0x04, 0x17
        /*003a*/ 	.short	(.L_21 - .L_20)
.L_20:
        /*003c*/ 	.word	0x00000000
        /*0040*/ 	.short	0x0000
        /*0042*/ 	.short	0x0000
        /*0044*/ 	.byte	0x00, 0xf5, 0x21, 0x00


	//----- nvinfo : EIATTR_SPARSE_MMA_MASK
	.align		4
.L_21:
        /*0048*/ 	.byte	0x03, 0x50
        /*004a*/ 	.short	0x0000


	//----- nvinfo : EIATTR_MAXREG_COUNT
	.align		4
        /*004c*/ 	.byte	0x03, 0x1b
        /*004e*/ 	.short	0x00ff


	//----- nvinfo : EIATTR_MERCURY_ISA_VERSION
	.align		4
        /*0050*/ 	.byte	0x03, 0x5f
        /*0052*/ 	.short	0x0101


	//----- nvinfo : EIATTR_VRC_CTA_INIT_COUNT
	.align		4
        /*0054*/ 	.byte	0x02, 0x4a
	.zero		1
	.zero		1


	//----- nvinfo : EIATTR_EXIT_INSTR_OFFSETS
	.align		4
        /*0058*/ 	.byte	0x04, 0x1c
        /*005a*/ 	.short	(.L_23 - .L_22)


	//   ....[0]....
.L_22:
        /*005c*/ 	.word	0x00000100


	//   ....[1]....
        /*0060*/ 	.word	0x00000420


	//----- nvinfo : EIATTR_CBANK_PARAM_SIZE
	.align		4
.L_23:
        /*0064*/ 	.byte	0x03, 0x19
        /*0066*/ 	.short	0x0018


	//----- nvinfo : EIATTR_PARAM_CBANK
	.align		4
        /*0068*/ 	.byte	0x04, 0x0a
        /*006a*/ 	.short	(.L_25 - .L_24)
	.align		4
.L_24:
        /*006c*/ 	.word	index@(.nv.constant0._Z19transposeUnroll8RowPfS_ii)
        /*0070*/ 	.short	0x0380
        /*0072*/ 	.short	0x0018


	//----- nvinfo : EIATTR_SW_WAR
	.align		4
.L_25:
        /*0074*/ 	.byte	0x04, 0x36
        /*0076*/ 	.short	(.L_27 - .L_26)
.L_26:
        /*0078*/ 	.word	0x00000008
.L_27:


//--------------------- .nv.info._Z6warmupPfS_ii  --------------------------
	.section	.nv.info._Z6warmupPfS_ii,"",@"SHT_CUDA_INFO"
	.sectionflags	@""
	.align	4


	//----- nvinfo : EIATTR_CUDA_API_VERSION
	.align		4
        /*0000*/ 	.byte	0x04, 0x37
        /*0002*/ 	.short	(.L_29 - .L_28)
.L_28:
        /*0004*/ 	.word	0x00000082


	//----- nvinfo : EIATTR_KPARAM_INFO
	.align		4
.L_29:
        /*0008*/ 	.byte	0x04, 0x17
        /*000a*/ 	.short	(.L_31 - .L_30)
.L_30:
        /*000c*/ 	.word	0x00000000
        /*0010*/ 	.short	0x0003
        /*0012*/ 	.short	0x0014
        /*0014*/ 	.byte	0x00, 0xf0, 0x11, 0x00


	//----- nvinfo : EIATTR_KPARAM_INFO
	.align		4
.L_31:
        /*0018*/ 	.byte	0x04, 0x17
        /*001a*/ 	.short	(.L_33 - .L_32)
.L_32:
        /*001c*/ 	.word	0x00000000
        /*0020*/ 	.short	0x0002
        /*0022*/ 	.short	0x0010
        /*0024*/ 	.byte	0x00, 0xf0, 0x11, 0x00


	//----- nvinfo : EIATTR_KPARAM_INFO
	.align		4
.L_33:
        /*0028*/ 	.byte	0x04, 0x17
        /*002a*/ 	.short	(.L_35 - .L_34)
.L_34:
        /*002c*/ 	.word	0x00000000
        /*0030*/ 	.short	0x0001
        /*0032*/ 	.short	0x0008
        /*0034*/ 	.byte	0x00, 0xf5, 0x21, 0x00


	//----- nvinfo : EIATTR_KPARAM_INFO
	.align		4
.L_35:
        /*0038*/ 	.byte	0x04, 0x17
        /*003a*/ 	.short	(.L_37 - .L_36)
.L_36:
        /*003c*/ 	.word	0x00000000
        /*0040*/ 	.short	0x0000
        /*0042*/ 	.short	0x0000
        /*0044*/ 	.byte	0x00, 0xf5, 0x21, 0x00


	//----- nvinfo : EIATTR_SPARSE_MMA_MASK
	.align		4
.L_37:
        /*0048*/ 	.byte	0x03, 0x50
        /*004a*/ 	.short	0x0000


	//----- nvinfo : EIATTR_MAXREG_COUNT
	.align		4
        /*004c*/ 	.byte	0x03, 0x1b
        /*004e*/ 	.short	0x00ff


	//----- nvinfo : EIATTR_MERCURY_ISA_VERSION
	.align		4
        /*0050*/ 	.byte	0x03, 0x5f
        /*0052*/ 	.short	0x0101


	//----- nvinfo : EIATTR_VRC_CTA_INIT_COUNT
	.align		4
        /*0054*/ 	.byte	0x02, 0x4a
	.zero		1
	.zero		1


	//----- nvinfo : EIATTR_EXIT_INSTR_OFFSETS
	.align		4
        /*0058*/ 	.byte	0x04, 0x1c
        /*005a*/ 	.short	(.L_39 - .L_38)


	//   ....[0]....
.L_38:
        /*005c*/ 	.word	0x000000c0


	//   ....[1]....
        /*0060*/ 	.word	0x00000150


	//----- nvinfo : EIATTR_CBANK_PARAM_SIZE
	.align		4
.L_39:
        /*0064*/ 	.byte	0x03, 0x19
        /*0066*/ 	.short	0x0018


	//----- nvinfo : EIATTR_PARAM_CBANK
	.align		4
        /*0068*/ 	.byte	0x04, 0x0a
        /*006a*/ 	.short	(.L_41 - .L_40)
	.align		4
.L_40:
        /*006c*/ 	.word	index@(.nv.constant0._Z6warmupPfS_ii)
        /*0070*/ 	.short	0x0380
        /*0072*/ 	.short	0x0018


	//----- nvinfo : EIATTR_SW_WAR
	.align		4
.L_41:
        /*0074*/ 	.byte	0x04, 0x36
        /*0076*/ 	.short	(.L_43 - .L_42)
.L_42:
        /*0078*/ 	.word	0x00000008
.L_43:


//--------------------- .nv.callgraph             --------------------------
	.section	.nv.callgraph,"",@"SHT_CUDA_CALLGRAPH"
	.align	4
	.sectionentsize	8
	.align		4
        /*0000*/ 	.word	0x00000000
	.align		4
        /*0004*/ 	.word	0xffffffff
	.align		4
        /*0008*/ 	.word	0x00000000
	.align		4
        /*000c*/ 	.word	0xfffffffe
	.align		4
        /*0010*/ 	.word	0x00000000
	.align		4
        /*0014*/ 	.word	0xfffffffd
	.align		4
        /*0018*/ 	.word	0x00000000
	.align		4
        /*001c*/ 	.word	0xfffffffc


//--------------------- .text._Z19transposeUnroll8RowPfS_ii --------------------------
	.section	.text._Z19transposeUnroll8RowPfS_ii,"ax",@progbits
	.align	128
        .global         _Z19transposeUnroll8RowPfS_ii
        .type           _Z19transposeUnroll8RowPfS_ii,@function
        .size           _Z19transposeUnroll8RowPfS_ii,(.L_x_2 - _Z19transposeUnroll8RowPfS_ii)
        .other          _Z19transposeUnroll8RowPfS_ii,@"STO_CUDA_ENTRY STV_DEFAULT"
_Z19transposeUnroll8RowPfS_ii:
.text._Z19transposeUnroll8RowPfS_ii:
[----:B------:R-:W-:Y:S01]  /*0000*/  LDC R1, c[0x0][0x37c] ;  /* 0x0000df00ff017b82 */ /* 0x000fe20000000800 */
[----:B------:R-:W0:Y:S07]  /*0010*/  S2R R3, SR_TID.X ;  /* 0x0000000000037919 */ /* 0x000e2e0000002100 */
[----:B------:R-:W1:Y:S01]  /*0020*/  S2UR UR4, SR_CTAID.X ;  /* 0x00000000000479c3 */ /* 0x000e620000002500 */
[----:B------:R-:W2:Y:S01]  /*0030*/  LDCU.64 UR6, c[0x0][0x390] ;  /* 0x00007200ff0677ac */ /* 0x000ea20008000a00 */
[----:B------:R-:W3:Y:S01]  /*0040*/  S2R R4, SR_CTAID.Y ;  /* 0x0000000000047919 */ /* 0x000ee20000002600 */
[----:B------:R-:W3:Y:S05]  /*0050*/  S2R R5, SR_TID.Y ;  /* 0x0000000000057919 */ /* 0x000eea0000002200 */
[----:B------:R-:W1:Y:S01]  /*0060*/  LDC R0, c[0x0][0x360] ;  /* 0x0000d800ff007b82 */ /* 0x000e620000000800 */
[----:B------:R-:W3:Y:S01]  /*0070*/  LDCU UR5, c[0x0][0x364] ;  /* 0x00006c80ff0577ac */ /* 0x000ee20008000800 */
[----:B-1----:R-:W-:-:S05]  /*0080*/  IMAD R2, R0, UR4, RZ ;  /* 0x0000000400027c24 */ /* 0x002fca000f8e02ff */
[----:B0-----:R-:W-:Y:S01]  /*0090*/  LEA R3, R2, R3, 0x3 ;  /* 0x0000000302037211 */ /* 0x001fe200078e18ff */
[----:B---3--:R-:W-:-:S04]  /*00a0*/  IMAD R2, R4, UR5, R5 ;  /* 0x0000000504027c24 */ /* 0x008fc8000f8e0205 */
[--C-:B------:R-:W-:Y:S01]  /*00b0*/  IMAD R4, R0, 0x7, R3.reuse ;  /* 0x0000000700047824 */ /* 0x100fe200078e0203 */
[C---:B--2---:R-:W-:Y:S01]  /*00c0*/  ISETP.GE.U32.AND P0, PT, R2.reuse, UR7, PT ;  /* 0x0000000702007c0c */ /* 0x044fe2000bf06070 */
[----:B------:R-:W-:Y:S02]  /*00d0*/  IMAD R9, R2, UR6, R3 ;  /* 0x0000000602097c24 */ /* 0x000fe4000f8e0203 */
[----:B------:R-:W-:Y:S01]  /*00e0*/  IMAD R13, R3, UR7, R2 ;  /* 0x00000007030d7c24 */ /* 0x000fe2000f8e0202 */
[----:B------:R-:W-:-:S13]  /*00f0*/  ISETP.GE.U32.OR P0, PT, R4, UR6, P0 ;  /* 0x0000000604007c0c */ /* 0x000fda0008706470 */
[----:B------:R-:W-:Y:S05]  /*0100*/  @P0 EXIT ;  /* 0x000000000000094d */ /* 0x000fea0003800000 */
[----:B------:R-:W0:Y:S01]  /*0110*/  LDC.64 R2, c[0x0][0x388] ;  /* 0x0000e200ff027b82 */ /* 0x000e220000000a00 */
[----:B------:R-:W1:Y:S07]  /*0120*/  LDCU.64 UR4, c[0x0][0x358] ;  /* 0x00006b00ff0477ac */ /* 0x000e6e0008000a00 */
[----:B------:R-:W2:Y:S01]  /*0130*/  LDC.64 R4, c[0x0][0x380] ;  /* 0x0000e000ff047b82 */ /* 0x000ea20000000a00 */
[----:B0-----:R-:W-:-:S05]  /*0140*/  IMAD.WIDE.U32 R6, R9, 0x4, R2 ;  /* 0x0000000409067825 */ /* 0x001fca00078e0002 */
[----:B-1----:R-:W3:Y:S01]  /*0150*/  LDG.E R17, desc[UR4][R6.64] ;  /* 0x0000000406117981 */ /* 0x002ee2000c1e1900 */
[----:B------:R-:W-:Y:S01]  /*0160*/  IADD3 R15, PT, PT, R9, R0, RZ ;  /* 0x00000000090f7210 */ /* 0x000fe20007ffe0ff */
[----:B--2---:R-:W-:-:S04]  /*0170*/  IMAD.WIDE.U32 R8, R13, 0x4, R4 ;  /* 0x000000040d087825 */ /* 0x004fc800078e0004 */
[C---:B------:R-:W-:Y:S01]  /*0180*/  IMAD.WIDE.U32 R10, R15.reuse, 0x4, R2 ;  /* 0x000000040f0a7825 */ /* 0x040fe200078e0002 */
[----:B------:R-:W-:Y:S01]  /*0190*/  IADD3 R23, PT, PT, R15, R0, RZ ;  /* 0x000000000f177210 */ /* 0x000fe20007ffe0ff */
[----:B---3--:R0:W-:Y:S04]  /*01a0*/  STG.E desc[UR4][R8.64], R17 ;  /* 0x0000001108007986 */ /* 0x0081e8000c101904 */
[----:B------:R-:W2:Y:S01]  /*01b0*/  LDG.E R19, desc[UR4][R10.64] ;  /* 0x000000040a137981 */ /* 0x000ea2000c1e1900 */
[----:B------:R-:W-:Y:S02]  /*01c0*/  IMAD R21, R0, UR7, R13 ;  /* 0x0000000700157c24 */ /* 0x000fe4000f8e020d */
[----:B------:R-:W-:-:S04]  /*01d0*/  IMAD.WIDE.U32 R14, R23, 0x4, R2 ;  /* 0x00000004170e7825 */ /* 0x000fc800078e0002 */
[----:B------:R-:W-:Y:S01]  /*01e0*/  IMAD.WIDE.U32 R12, R21, 0x4, R4 ;  /* 0x00000004150c7825 */ /* 0x000fe200078e0004 */
[----:B------:R-:W-:-:S04]  /*01f0*/  IADD3 R23, PT, PT, R23, R0, RZ ;  /* 0x0000000017177210 */ /* 0x000fc80007ffe0ff */
[----:B--2---:R1:W-:Y:S04]  /*0200*/  STG.E desc[UR4][R12.64], R19 ;  /* 0x000000130c007986 */ /* 0x0043e8000c101904 */
[----:B------:R-:W2:Y:S01]  /*0210*/  LDG.E R25, desc[UR4][R14.64] ;  /* 0x000000040e197981 */ /* 0x000ea2000c1e1900 */
[----:B------:R-:W-:Y:S02]  /*0220*/  IMAD R21, R0, UR7, R21 ;  /* 0x0000000700157c24 */ /* 0x000fe4000f8e0215 */
[----:B0-----:R-:W-:-:S04]  /*0230*/  IMAD.WIDE.U32 R8, R23, 0x4, R2 ;  /* 0x0000000417087825 */ /* 0x001fc800078e0002 */
[----:B------:R-:W-:Y:S01]  /*0240*/  IMAD.WIDE.U32 R6, R21, 0x4, R4 ;  /* 0x0000000415067825 */ /* 0x000fe200078e0004 */
[----:B------:R-:W-:-:S04]  /*0250*/  IADD3 R23, PT, PT, R23, R0, RZ ;  /* 0x0000000017177210 */ /* 0x000fc80007ffe0ff */
[----:B--2---:R0:W-:Y:S04]  /*0260*/  STG.E desc[UR4][R6.64], R25 ;  /* 0x0000001906007986 */ /* 0x0041e8000c101904 */
[----:B------:R-:W2:Y:S01]  /*0270*/  LDG.E R17, desc[UR4][R8.64] ;  /* 0x0000000408117981 */ /* 0x000ea2000c1e1900 */
[----:B------:R-:W-:Y:S02]  /*0280*/  IMAD R21, R0, UR7, R21 ;  /* 0x0000000700157c24 */ /* 0x000fe4000f8e0215 */
[----:B-1----:R-:W-:-:S04]  /*0290*/  IMAD.WIDE.U32 R12, R23, 0x4, R2 ;  /* 0x00000004170c7825 */ /* 0x002fc800078e0002 */
        /* <DEDUP_REMOVED lines=8> */
[----:B--2---:R-:W-:Y:S04]  /*0320*/  STG.E desc[UR4][R14.64], R19 ;  /* 0x000000130e007986 */ /* 0x004fe8000c101904 */
[----:B------:R-:W2:Y:S01]  /*0330*/  LDG.E R7, desc[UR4][R6.64] ;  /* 0x0000000406077981 */ /* 0x000ea2000c1e1900 */
[----:B------:R-:W-:Y:S02]  /*0340*/  IMAD R21, R0, UR7, R21 ;  /* 0x0000000700157c24 */ /* 0x000fe4000f8e0215 */
[----:B-1----:R-:W-:-:S04]  /*0350*/  IMAD.WIDE.U32 R10, R23, 0x4, R2 ;  /* 0x00000004170a7825 */ /* 0x002fc800078e0002 */
[----:B------:R-:W-:Y:S01]  /*0360*/  IMAD.WIDE.U32 R8, R21, 0x4, R4 ;  /* 0x0000000415087825 */ /* 0x000fe200078e0004 */
[----:B------:R-:W-:-:S04]  /*0370*/  IADD3 R23, PT, PT, R23, R0, RZ ;  /* 0x0000000017177210 */ /* 0x000fc80007ffe0ff */
[----:B--2---:R-:W-:Y:S04]  /*0380*/  STG.E desc[UR4][R8.64], R7 ;  /* 0x0000000708007986 */ /* 0x004fe8000c101904 */
[----:B------:R-:W2:Y:S01]  /*0390*/  LDG.E R11, desc[UR4][R10.64] ;  /* 0x000000040a0b7981 */ /* 0x000ea2000c1e1900 */
[----:B------:R-:W-:Y:S02]  /*03a0*/  IMAD R21, R0, UR7, R21 ;  /* 0x0000000700157c24 */ /* 0x000fe4000f8e0215 */
[----:B------:R-:W-:-:S04]  /*03b0*/  IMAD.WIDE.U32 R2, R23, 0x4, R2 ;  /* 0x0000000417027825 */ /* 0x000fc800078e0002 */
[----:B------:R-:W-:-:S05]  /*03c0*/  IMAD.WIDE.U32 R12, R21, 0x4, R4 ;  /* 0x00000004150c7825 */ /* 0x000fca00078e0004 */
[----:B--2---:R-:W-:Y:S04]  /*03d0*/  STG.E desc[UR4][R12.64], R11 ;  /* 0x0000000b0c007986 */ /* 0x004fe8000c101904 */
[----:B------:R-:W2:Y:S01]  /*03e0*/  LDG.E R3, desc[UR4][R2.64] ;  /* 0x0000000402037981 */ /* 0x000ea2000c1e1900 */
[----:B------:R-:W-:-:S04]  /*03f0*/  IMAD R21, R0, UR7, R21 ;  /* 0x0000000700157c24 */ /* 0x000fc8000f8e0215 */
[----:B------:R-:W-:-:S05]  /*0400*/  IMAD.WIDE.U32 R4, R21, 0x4, R4 ;  /* 0x0000000415047825 */ /* 0x000fca00078e0004 */
[----:B--2---:R-:W-:Y:S01]  /*0410*/  STG.E desc[UR4][R4.64], R3 ;  /* 0x0000000304007986 */ /* 0x004fe2000c101904 */
[----:B------:R-:W-:Y:S05]  /*0420*/  EXIT ;  /* 0x000000000000794d */ /* 0x000fea0003800000 */
.L_x_0:
[----:B------:R-:W-:-:S00]  /*0430*/  BRA `(.L_x_0) ;  /* 0xfffffffc00fc7947 */ /* 0x000fc0000383ffff */
[----:B------:R-:W-:-:S00]  /*0440*/  NOP ;  /* 0x0000000000007918 */ /* 0x000fc00000000000 */
        /* <DEDUP_REMOVED lines=11> */
.L_x_2:


//--------------------- .text._Z6warmupPfS_ii     --------------------------
	.section	.text._Z6warmupPfS_ii,"ax",@progbits
	.align	128
        .global         _Z6warmupPfS_ii
        .type           _Z6warmupPfS_ii,@function
        .size           _Z6warmupPfS_ii,(.L_x_3 - _Z6warmupPfS_ii)
        .other          _Z6warmupPfS_ii,@"STO_CUDA_ENTRY STV_DEFAULT"
_Z6warmupPfS_ii:
.text._Z6warmupPfS_ii:
[----:B------:R-:W-:Y:S01]  /*0000*/  LDC R1, c[0x0][0x37c] ;  /* 0x0000df00ff017b82 */ /* 0x000fe20000000800 */
[----:B------:R-:W0:Y:S01]  /*0010*/  S2R R5, SR_CTAID.Y ;  /* 0x0000000000057919 */ /* 0x000e220000002600 */
[----:B------:R-:W1:Y:S01]  /*0020*/  LDCU UR4, c[0x0][0x360] ;  /* 0x00006c00ff0477ac */ /* 0x000e620008000800 */
[----:B------:R-:W0:Y:S01]  /*0030*/  S2R R2, SR_TID.Y ;  /* 0x0000000000027919 */ /* 0x000e220000002200 */
[----:B------:R-:W0:Y:S01]  /*0040*/  LDCU UR5, c[0x0][0x364] ;  /* 0x00006c80ff0577ac */ /* 0x000e220008000800 */
[----:B------:R-:W1:Y:S01]  /*0050*/  S2R R0, SR_CTAID.X ;  /* 0x0000000000007919 */ /* 0x000e620000002500 */
[----:B------:R-:W2:Y:S01]  /*0060*/  LDCU.64 UR6, c[0x0][0x390] ;  /* 0x00007200ff0677ac */ /* 0x000ea20008000a00 */
[----:B------:R-:W1:Y:S01]  /*0070*/  S2R R3, SR_TID.X ;  /* 0x0000000000037919 */ /* 0x000e620000002100 */
[----:B0-----:R-:W-:-:S05]  /*0080*/  IMAD R5, R5, UR5, R2 ;  /* 0x0000000505057c24 */ /* 0x001fca000f8e0202 */
[----:B--2---:R-:W-:Y:S01]  /*0090*/  ISETP.GE.U32.AND P0, PT, R5, UR7, PT ;  /* 0x0000000705007c0c */ /* 0x004fe2000bf06070 */
[----:B-1----:R-:W-:-:S05]  /*00a0*/  IMAD R0, R0, UR4, R3 ;  /* 0x0000000400007c24 */ /* 0x002fca000f8e0203 */
[----:B------:R-:W-:-:S13]  /*00b0*/  ISETP.GE.U32.OR P0, PT, R0, UR6, P0 ;  /* 0x0000000600007c0c */ /* 0x000fda0008706470 */
[----:B------:R-:W-:Y:S05]  /*00c0*/  @P0 EXIT ;  /* 0x000000000000094d */ /* 0x000fea0003800000 */
[----:B------:R-:W0:Y:S01]  /*00d0*/  LDC.64 R2, c[0x0][0x388] ;  /* 0x0000e200ff027b82 */ /* 0x000e220000000a00 */
[----:B------:R-:W1:Y:S01]  /*00e0*/  LDCU.64 UR4, c[0x0][0x358] ;  /* 0x00006b00ff0477ac */ /* 0x000e620008000a00 */
[----:B------:R-:W-:-:S06]  /*00f0*/  IMAD R7, R5, UR6, R0 ;  /* 0x0000000605077c24 */ /* 0x000fcc000f8e0200 */
[----:B------:R-:W2:Y:S01]  /*0100*/  LDC.64 R4, c[0x0][0x380] ;  /* 0x0000e000ff047b82 */ /* 0x000ea20000000a00 */
[----:B0-----:R-:W-:-:S06]  /*0110*/  IMAD.WIDE.U32 R2, R7, 0x4, R2 ;  /* 0x0000000407027825 */ /* 0x001fcc00078e0002 */
[----:B-1----:R-:W3:Y:S01]  /*0120*/  LDG.E R3, desc[UR4][R2.64] ;  /* 0x0000000402037981 */ /* 0x002ee2000c1e1900 */
[----:B--2---:R-:W-:-:S05]  /*0130*/  IMAD.WIDE.U32 R4, R7, 0x4, R4 ;  /* 0x0000000407047825 */ /* 0x004fca00078e0004 */
[----:B---3--:R-:W-:Y:S01]  /*0140*/  STG.E desc[UR4][R4.64], R3 ;  /* 0x0000000304007986 */ /* 0x008fe2000c101904 */
[----:B------:R-:W-:Y:S05]  /*0150*/  EXIT ;  /* 0x000000000000794d */ /* 0x000fea0003800000 */
.L_x_1:
        /* <DEDUP_REMOVED lines=10> */
.L_x_3:


//--------------------- .nv.shared.reserved.0     --------------------------
	.section	.nv.shared.reserved.0,"aw",@nobits
	.weak		__nv_reservedSMEM_offset_0_alias
	.size		__nv_reservedSMEM_offset_0_alias, 0, 64
	.other		__nv_reservedSMEM_offset_0_alias,@"STO_CUDA_RESERVED_SHARED STV_DEFAULT"
__nv_reservedSMEM_offset_0_alias:
	.zero		0
	.zero		64


//--------------------- .nv.constant0._Z19transposeUnroll8RowPfS_ii --------------------------
	.section	.nv.constant0._Z19transposeUnroll8RowPfS_ii,"a",@progbits
	.sectionflags	@""
	.align	4
.nv.constant0._Z19transposeUnroll8RowPfS_ii:
	.zero		920


//--------------------- .nv.constant0._Z6warmupPfS_ii --------------------------
	.section	.nv.constant0._Z6warmupPfS_ii,"a",@progbits
	.sectionflags	@""
	.align	4
.nv.constant0._Z6warmupPfS_ii:
	.zero		920


//--------------------- SYMBOLS --------------------------

	.type		.nv.reservedSmem.offset0,@object
	.size		.nv.reservedSmem.offset0,0x4
